//
// Generated by NVIDIA NVVM Compiler
//
// Compiler Build ID: CL-36424714
// Cuda compilation tools, release 13.0, V13.0.88
// Based on NVVM 20.0.0
//

.version 9.0
.target sm_100
.address_size 64

	// .globl	gpu_sort

.visible .entry gpu_sort(
	.param .u32 gpu_sort_param_0,
	.param .u64 .ptr .align 1 gpu_sort_param_1,
	.param .u64 .ptr .align 1 gpu_sort_param_2,
	.param .u32 gpu_sort_param_3
)
{
	.reg .pred 	%p<25>;
	.reg .b16 	%rs<4>;
	.reg .b32 	%r<59>;
	.reg .b32 	%f<10>;
	.reg .b64 	%rd<29>;

	ld.param.u32 	%r33, [gpu_sort_param_0];
	ld.param.u64 	%rd5, [gpu_sort_param_1];
	ld.param.u64 	%rd6, [gpu_sort_param_2];
	ld.param.u32 	%r32, [gpu_sort_param_3];
	cvta.to.global.u64 	%rd1, %rd5;
	cvta.to.global.u64 	%rd2, %rd6;
	mov.u32 	%r34, %ctaid.x;
	mov.u32 	%r35, %ntid.x;
	mul.lo.s32 	%r1, %r34, %r35;
	mov.u32 	%r2, %tid.x;
	add.s32 	%r50, %r1, %r2;
	setp.ge.s32 	%p7, %r50, %r33;
	@%p7 bra 	$L__BB0_10;
	add.s32 	%r36, %r32, 1;
	mov.b32 	%r37, -1;
	shl.b32 	%r38, %r37, %r36;
	not.b32 	%r39, %r38;
	and.b32  	%r40, %r50, %r39;
	setp.ne.s32 	%p8, %r40, 0;
	@%p8 bra 	$L__BB0_10;
	mov.b32 	%r41, 1;
	shl.b32 	%r42, %r41, %r32;
	add.s32 	%r4, %r42, %r50;
	mov.b32 	%r43, 2;
	shl.b32 	%r5, %r43, %r32;
	add.s32 	%r6, %r5, %r50;
	setp.lt.s32 	%p24, %r50, %r4;
	setp.lt.s32 	%p23, %r4, %r6;
	or.pred  	%p10, %p24, %p23;
	not.pred 	%p11, %p10;
	mov.u32 	%r56, %r50;
	mov.u32 	%r55, %r4;
	mov.u32 	%r54, %r50;
	@%p11 bra 	$L__BB0_3;
	bra.uni 	$L__BB0_11;
$L__BB0_3:
	setp.ge.s32 	%p18, %r50, %r6;
	@%p18 bra 	$L__BB0_10;
	setp.ne.s32 	%p19, %r32, 0;
	@%p19 bra 	$L__BB0_7;
	cvt.u16.u32 	%rs1, %r5;
	shr.u16 	%rs2, %rs1, 1;
	and.b16  	%rs3, %rs2, 1;
	mul.wide.u16 	%r44, %rs3, 2;
	neg.s32 	%r48, %r44;
$L__BB0_6:
	.pragma "nounroll";
	mul.wide.s32 	%rd23, %r50, 4;
	add.s64 	%rd24, %rd1, %rd23;
	add.s64 	%rd25, %rd2, %rd23;
	ld.global.f32 	%f5, [%rd25];
	st.global.f32 	[%rd24], %f5;
	add.s32 	%r50, %r50, 1;
	add.s32 	%r48, %r48, 1;
	setp.ne.s32 	%p20, %r48, 0;
	@%p20 bra 	$L__BB0_6;
$L__BB0_7:
	add.s32 	%r45, %r5, -1;
	setp.lt.u32 	%p21, %r45, 3;
	@%p21 bra 	$L__BB0_10;
	sub.s32 	%r46, %r50, %r1;
	sub.s32 	%r47, %r46, %r2;
	sub.s32 	%r57, %r47, %r5;
	add.s64 	%rd3, %rd2, 8;
	add.s64 	%rd4, %rd1, 8;
$L__BB0_9:
	mul.wide.s32 	%rd26, %r50, 4;
	add.s64 	%rd27, %rd3, %rd26;
	add.s64 	%rd28, %rd4, %rd26;
	ld.global.f32 	%f6, [%rd27+-8];
	st.global.f32 	[%rd28+-8], %f6;
	ld.global.f32 	%f7, [%rd27+-4];
	st.global.f32 	[%rd28+-4], %f7;
	ld.global.f32 	%f8, [%rd27];
	st.global.f32 	[%rd28], %f8;
	ld.global.f32 	%f9, [%rd27+4];
	st.global.f32 	[%rd28+4], %f9;
	add.s32 	%r50, %r50, 4;
	add.s32 	%r57, %r57, 4;
	setp.ne.s32 	%p22, %r57, 0;
	@%p22 bra 	$L__BB0_9;
$L__BB0_10:
	ret;
$L__BB0_11:
	and.pred  	%p12, %p24, %p23;
	not.pred 	%p13, %p12;
	@%p13 bra 	$L__BB0_15;
	mul.wide.s32 	%rd15, %r54, 4;
	add.s64 	%rd16, %rd1, %rd15;
	ld.global.f32 	%f1, [%rd16];
	mul.wide.s32 	%rd17, %r55, 4;
	add.s64 	%rd18, %rd1, %rd17;
	ld.global.f32 	%f2, [%rd18];
	setp.geu.f32 	%p16, %f1, %f2;
	@%p16 bra 	$L__BB0_14;
	add.s32 	%r54, %r54, 1;
	add.s32 	%r18, %r56, 1;
	mul.wide.s32 	%rd21, %r56, 4;
	add.s64 	%rd22, %rd2, %rd21;
	st.global.f32 	[%rd22], %f1;
	mov.u32 	%r56, %r18;
	bra.uni 	$L__BB0_19;
$L__BB0_14:
	add.s32 	%r55, %r55, 1;
	add.s32 	%r20, %r56, 1;
	mul.wide.s32 	%rd19, %r56, 4;
	add.s64 	%rd20, %rd2, %rd19;
	st.global.f32 	[%rd20], %f2;
	mov.u32 	%r56, %r20;
	bra.uni 	$L__BB0_19;
$L__BB0_15:
	setp.ne.s32 	%p14, %r54, %r4;
	@%p14 bra 	$L__BB0_17;
	add.s32 	%r21, %r55, 1;
	mul.wide.s32 	%rd11, %r55, 4;
	add.s64 	%rd12, %rd1, %rd11;
	ld.global.f32 	%f4, [%rd12];
	add.s32 	%r22, %r56, 1;
	mul.wide.s32 	%rd13, %r56, 4;
	add.s64 	%rd14, %rd2, %rd13;
	st.global.f32 	[%rd14], %f4;
	mov.u32 	%r54, %r4;
	mov.u32 	%r55, %r21;
	mov.u32 	%r56, %r22;
	bra.uni 	$L__BB0_19;
$L__BB0_17:
	setp.ne.s32 	%p15, %r55, %r6;
	@%p15 bra 	$L__BB0_19;
	add.s32 	%r23, %r54, 1;
	mul.wide.s32 	%rd7, %r54, 4;
	add.s64 	%rd8, %rd1, %rd7;
	ld.global.f32 	%f3, [%rd8];
	add.s32 	%r24, %r56, 1;
	mul.wide.s32 	%rd9, %r56, 4;
	add.s64 	%rd10, %rd2, %rd9;
	st.global.f32 	[%rd10], %f3;
	mov.u32 	%r54, %r23;
	mov.u32 	%r55, %r6;
	mov.u32 	%r56, %r24;
$L__BB0_19:
	setp.lt.s32 	%p24, %r54, %r4;
	setp.lt.s32 	%p23, %r55, %r6;
	or.pred  	%p17, %p24, %p23;
	@%p17 bra 	$L__BB0_11;
	bra.uni 	$L__BB0_3;

}


// ===== COMPILED SASS (sm_100) =====

	.target	sm_100

	.elftype	@"ET_EXEC"


//--------------------- .note.nv.tkinfo           --------------------------
	.section	.note.nv.tkinfo,"",@"SHT_NOTE"
	.sectionflags	@"SHF_NOTE_NV_TKINFO"
	.tkinfo
        /*0018*/ 	.word	0x00000002
        /*0030*/ 	.string	""
        /*0030*/ 	.string	"ptxas"
        /*0030*/ 	.string	"Cuda compilation tools, release 13.0, V13.0.88"
        /*0030*/ 	.string	"Build cuda_13.0.r13.0/compiler.36424714_0"
        /*0030*/ 	.string	"-arch sm_100 -m 64 "



//--------------------- .note.nv.cuinfo           --------------------------
	.section	.note.nv.cuinfo,"",@"SHT_NOTE"
	.sectionflags	@"SHF_NOTE_NV_CUINFO"
        /*0018*/ 	.short	0x0002
        /*001a*/ 	.short	0x0064
        /*001c*/ 	.short	0x0082
	.zero		2


//--------------------- .nv.info                  --------------------------
	.section	.nv.info,"",@"SHT_CUDA_INFO"
	.align	4


	//----- nvinfo : EIATTR_REGCOUNT
	.align		4
        /*0000*/ 	.byte	0x04, 0x2f
        /*0002*/ 	.short	(.L_1 - .L_0)
	.align		4
.L_0:
        /*0004*/ 	.word	index@(gpu_sort)
        /*0008*/ 	.word	0x0000001a


	//----- nvinfo : EIATTR_FRAME_SIZE
	.align		4
.L_1:
        /*000c*/ 	.byte	0x04, 0x11
        /*000e*/ 	.short	(.L_3 - .L_2)
	.align		4
.L_2:
        /*0010*/ 	.word	index@(gpu_sort)
        /*0014*/ 	.word	0x00000000


	//----- nvinfo : EIATTR_MIN_STACK_SIZE
	.align		4
.L_3:
        /*0018*/ 	.byte	0x04, 0x12
        /*001a*/ 	.short	(.L_5 - .L_4)
	.align		4
.L_4:
        /*001c*/ 	.word	index@(gpu_sort)
        /*0020*/ 	.word	0x00000000
.L_5:


//--------------------- .nv.compat                --------------------------
	.section	.nv.compat,"",@"SHT_CUDA_COMPAT_INFO"
	.align	4
        /*0000*/ 	.byte	0x02, 0x09, 0x00, 0x00, 0x02, 0x02, 0x01, 0x00, 0x02, 0x05, 0x05, 0x00, 0x03, 0x07, 0x01, 0x01
        /*0010*/ 	.byte	0x02, 0x03, 0x00, 0x00, 0x02, 0x06, 0x01, 0x00, 0x04, 0x0b, 0x08, 0x00, 0x09, 0x00, 0x00, 0x00
        /*0020*/ 	.byte	0x00, 0x00, 0x00, 0x00


//--------------------- .nv.info.gpu_sort         --------------------------
	.section	.nv.info.gpu_sort,"",@"SHT_CUDA_INFO"
	.sectionflags	@""
	.align	4


	//----- nvinfo : EIATTR_CUDA_API_VERSION
	.align		4
        /*0000*/ 	.byte	0x04, 0x37
        /*0002*/ 	.short	(.L_7 - .L_6)
.L_6:
        /*0004*/ 	.word	0x00000082


	//----- nvinfo : EIATTR_KPARAM_INFO
	.align		4
.L_7:
        /*0008*/ 	.byte	0x04, 0x17
        /*000a*/ 	.short	(.L_9 - .L_8)
.L_8:
        /*000c*/ 	.word	0x00000000
        /*0010*/ 	.short	0x0003
        /*0012*/ 	.short	0x0018
        /*0014*/ 	.byte	0x00, 0xf0, 0x11, 0x00


	//----- nvinfo : EIATTR_KPARAM_INFO
	.align		4
.L_9:
        /*0018*/ 	.byte	0x04, 0x17
        /*001a*/ 	.short	(.L_11 - .L_10)
.L_10:
        /*001c*/ 	.word	0x00000000
        /*0020*/ 	.short	0x0002
        /*0022*/ 	.short	0x0010
        /*0024*/ 	.byte	0x00, 0xf5, 0x21, 0x00


	//----- nvinfo : EIATTR_KPARAM_INFO
	.align		4
.L_11:
        /*0028*/ 	.byte	0x04, 0x17
        /*002a*/ 	.short	(.L_13 - .L_12)
.L_12:
        /*002c*/ 	.word	0x00000000
        /*0030*/ 	.short	0x0001
        /*0032*/ 	.short	0x0008
        /*0034*/ 	.byte	0x00, 0xf5, 0x21, 0x00


	//----- nvinfo : EIATTR_KPARAM_INFO
	.align		4
.L_13:
        /*0038*/ 	.byte	0x04, 0x17
        /*003a*/ 	.short	(.L_15 - .L_14)
.L_14:
        /*003c*/ 	.word	0x00000000
        /*0040*/ 	.short	0x0000
        /*0042*/ 	.short	0x0000
        /*0044*/ 	.byte	0x00, 0xf0, 0x11, 0x00


	//----- nvinfo : EIATTR_SPARSE_MMA_MASK
	.align		4
.L_15:
        /*0048*/ 	.byte	0x03, 0x50
        /*004a*/ 	.short	0x0000


	//----- nvinfo : EIATTR_MAXREG_COUNT
	.align		4
        /*004c*/ 	.byte	0x03, 0x1b
        /*004e*/ 	.short	0x00ff


	//----- nvinfo : EIATTR_MERCURY_ISA_VERSION
	.align		4
        /*0050*/ 	.byte	0x03, 0x5f
        /*0052*/ 	.short	0x0101


	//----- nvinfo : EIATTR_VRC_CTA_INIT_COUNT
	.align		4
        /*0054*/ 	.byte	0x02, 0x4a
	.zero		1
	.zero		1


	//----- nvinfo : EIATTR_EXIT_INSTR_OFFSETS
	.align		4
        /*0058*/ 	.byte	0x04, 0x1c
        /*005a*/ 	.short	(.L_17 - .L_16)


	//   ....[0]....
.L_16:
        /*005c*/ 	.word	0x00000080


	//   ....[1]....
        /*0060*/ 	.word	0x000000e0


	//   ....[2]....
        /*0064*/ 	.word	0x000004f0


	//   ....[3]....
        /*0068*/ 	.word	0x00000640


	//   ....[4]....
        /*006c*/ 	.word	0x000007f0


	//----- nvinfo : EIATTR_CRS_STACK_SIZE
	.align		4
.L_17:
        /*0070*/ 	.byte	0x04, 0x1e
        /*0072*/ 	.short	(.L_19 - .L_18)
.L_18:
        /*0074*/ 	.word	0x00000000


	//----- nvinfo : EIATTR_CBANK_PARAM_SIZE
	.align		4
.L_19:
        /*0078*/ 	.byte	0x03, 0x19
        /*007a*/ 	.short	0x001c


	//----- nvinfo : EIATTR_PARAM_CBANK
	.align		4
        /*007c*/ 	.byte	0x04, 0x0a
        /*007e*/ 	.short	(.L_21 - .L_20)
	.align		4
.L_20:
        /*0080*/ 	.word	index@(.nv.constant0.gpu_sort)
        /*0084*/ 	.short	0x0380
        /*0086*/ 	.short	0x001c


	//----- nvinfo : EIATTR_SW_WAR
	.align		4
.L_21:
        /*0088*/ 	.byte	0x04, 0x36
        /*008a*/ 	.short	(.L_23 - .L_22)
.L_22:
        /*008c*/ 	.word	0x00000008
.L_23:


//--------------------- .nv.callgraph             --------------------------
	.section	.nv.callgraph,"",@"SHT_CUDA_CALLGRAPH"
	.align	4
	.sectionentsize	8
	.align		4
        /*0000*/ 	.word	0x00000000
	.align		4
        /*0004*/ 	.word	0xffffffff
	.align		4
        /*0008*/ 	.word	0x00000000
	.align		4
        /*000c*/ 	.word	0xfffffffe
	.align		4
        /*0010*/ 	.word	0x00000000
	.align		4
        /*0014*/ 	.word	0xfffffffd
	.align		4
        /*0018*/ 	.word	0x00000000
	.align		4
        /*001c*/ 	.word	0xfffffffc


//--------------------- .text.gpu_sort            --------------------------
	.section	.text.gpu_sort,"ax",@progbits
	.align	128
        .global         gpu_sort
        .type           gpu_sort,@function
        .size           gpu_sort,(.L_x_11 - gpu_sort)
        .other          gpu_sort,@"STO_CUDA_ENTRY STV_DEFAULT"
gpu_sort:
.text.gpu_sort:
[----:B------:R-:W-:Y:S01]  /*0000*/  LDC R1, c[0x0][0x37c] ;  /* 0x0000df00ff017b82 */ /* 0x000fe20000000800 */
[----:B------:R-:W0:Y:S07]  /*0010*/  S2R R7, SR_TID.X ;  /* 0x0000000000077919 */ /* 0x000e2e0000002100 */
[----:B------:R-:W1:Y:S01]  /*0020*/  S2UR UR4, SR_CTAID.X ;  /* 0x00000000000479c3 */ /* 0x000e620000002500 */
[----:B------:R-:W1:Y:S01]  /*0030*/  LDCU UR5, c[0x0][0x360] ;  /* 0x00006c00ff0577ac */ /* 0x000e620008000800 */
[----:B------:R-:W2:Y:S01]  /*0040*/  LDCU UR6, c[0x0][0x380] ;  /* 0x00007000ff0677ac */ /* 0x000ea20008000800 */
[----:B-1----:R-:W-:-:S06]  /*0050*/  UIMAD UR4, UR4, UR5, URZ ;  /* 0x00000005040472a4 */ /* 0x002fcc000f8e02ff */
[----:B0-----:R-:W-:-:S05]  /*0060*/  VIADD R0, R7, UR4 ;  /* 0x0000000407007c36 */ /* 0x001fca0008000000 */
[----:B--2---:R-:W-:-:S13]  /*0070*/  ISETP.GE.AND P0, PT, R0, UR6, PT ;  /* 0x0000000600007c0c */ /* 0x004fda000bf06270 */
[----:B------:R-:W-:Y:S05]  /*0080*/  @P0 EXIT ;  /* 0x000000000000094d */ /* 0x000fea0003800000 */
[----:B------:R-:W0:Y:S01]  /*0090*/  LDCU UR7, c[0x0][0x398] ;  /* 0x00007300ff0777ac */ /* 0x000e220008000800 */
[----:B------:R-:W-:Y:S01]  /*00a0*/  UMOV UR6, 0xffffffff ;  /* 0xffffffff00067882 */ /* 0x000fe20000000000 */
[----:B0-----:R-:W-:-:S04]  /*00b0*/  UIADD3 UR5, UPT, UPT, UR7, 0x1, URZ ;  /* 0x0000000107057890 */ /* 0x001fc8000fffe0ff */
[----:B------:R-:W-:-:S06]  /*00c0*/  USHF.L.U32 UR5, UR6, UR5, URZ ;  /* 0x0000000506057299 */ /* 0x000fcc00080006ff */
[----:B------:R-:W-:-:S13]  /*00d0*/  LOP3.LUT P0, RZ, R0, UR5, RZ, 0x30, !PT ;  /* 0x0000000500ff7c12 */ /* 0x000fda000f8030ff */
[----:B------:R-:W-:Y:S05]  /*00e0*/  @P0 EXIT ;  /* 0x000000000000094d */ /* 0x000fea0003800000 */
[----:B------:R-:W-:Y:S01]  /*00f0*/  IMAD.MOV.U32 R9, RZ, RZ, 0x2 ;  /* 0x00000002ff097424 */ /* 0x000fe200078e00ff */
[----:B------:R-:W-:Y:S01]  /*0100*/  UMOV UR5, 0x1 ;  /* 0x0000000100057882 */ /* 0x000fe20000000000 */
[----:B------:R-:W0:Y:S01]  /*0110*/  LDCU.64 UR12, c[0x0][0x358] ;  /* 0x00006b00ff0c77ac */ /* 0x000e220008000a00 */
[----:B------:R-:W-:Y:S02]  /*0120*/  BSSY.RECONVERGENT B0, `(.L_x_0) ;  /* 0x000003b000007945 */ /* 0x000fe40003800200 */
[----:B------:R-:W-:Y:S01]  /*0130*/  SHF.L.U32 R9, R9, UR7, RZ ;  /* 0x0000000709097c19 */ /* 0x000fe200080006ff */
[----:B------:R-:W-:-:S04]  /*0140*/  USHF.L.U32 UR5, UR5, UR7, URZ ;  /* 0x0000000705057299 */ /* 0x000fc800080006ff */
[C---:B------:R-:W-:Y:S02]  /*0150*/  IMAD.IADD R6, R0.reuse, 0x1, R9 ;  /* 0x0000000100067824 */ /* 0x040fe400078e0209 */
[----:B------:R-:W-:-:S04]  /*0160*/  IADD3 R11, PT, PT, R0, UR5, RZ ;  /* 0x00000005000b7c10 */ /* 0x000fc8000fffe0ff */
[----:B------:R-:W-:-:S04]  /*0170*/  ISETP.GE.AND P1, PT, R11, R6, PT ;  /* 0x000000060b00720c */ /* 0x000fc80003f26270 */
[----:B------:R-:W-:-:S13]  /*0180*/  ISETP.LT.OR P0, PT, R0, R11, !P1 ;  /* 0x0000000b0000720c */ /* 0x000fda0004f01670 */
[----:B0-----:R-:W-:Y:S05]  /*0190*/  @!P0 BRA `(.L_x_1) ;  /* 0x0000000000cc8947 */ /* 0x001fea0003800000 */
[----:B------:R-:W0:Y:S01]  /*01a0*/  LDC.64 R2, c[0x0][0x388] ;  /* 0x0000e200ff027b82 */ /* 0x000e220000000a00 */
[-C--:B------:R-:W-:Y:S01]  /*01b0*/  ISETP.LT.AND P0, PT, R0, R11.reuse, PT ;  /* 0x0000000b0000720c */ /* 0x080fe20003f01270 */
[--C-:B------:R-:W-:Y:S01]  /*01c0*/  IMAD.MOV.U32 R13, RZ, RZ, R0.reuse ;  /* 0x000000ffff0d7224 */ /* 0x100fe200078e0000 */
[----:B------:R-:W-:Y:S01]  /*01d0*/  PLOP3.LUT P1, PT, P1, PT, PT, 0x8, 0x80 ;  /* 0x000000000080781c */ /* 0x000fe20000f2e170 */
[----:B------:R-:W-:Y:S01]  /*01e0*/  IMAD.MOV.U32 R8, RZ, RZ, R0 ;  /* 0x000000ffff087224 */ /* 0x000fe200078e0000 */
[----:B------:R-:W-:-:S03]  /*01f0*/  MOV R17, R11 ;  /* 0x0000000b00117202 */ /* 0x000fc60000000f00 */
[----:B------:R-:W1:Y:S08]  /*0200*/  LDC.64 R4, c[0x0][0x390] ;  /* 0x0000e400ff047b82 */ /* 0x000e700000000a00 */
.L_x_6:
[----:B------:R-:W-:Y:S01]  /*0210*/  PLOP3.LUT P0, PT, P0, P1, PT, 0x80, 0x8 ;  /* 0x000000000008781c */ /* 0x000fe20000703070 */
[----:B------:R-:W-:-:S12]  /*0220*/  BSSY.RECONVERGENT B1, `(.L_x_2) ;  /* 0x0000025000017945 */ /* 0x000fd80003800200 */
[----:B--234-:R-:W-:Y:S05]  /*0230*/  @!P0 BRA `(.L_x_3) ;  /* 0x0000000000408947 */ /* 0x01cfea0003800000 */
[----:B0-----:R-:W-:-:S04]  /*0240*/  IMAD.WIDE R18, R8, 0x4, R2 ;  /* 0x0000000408127825 */ /* 0x001fc800078e0202 */
[----:B------:R-:W-:Y:S02]  /*0250*/  IMAD.WIDE R20, R17, 0x4, R2 ;  /* 0x0000000411147825 */ /* 0x000fe400078e0202 */
[----:B------:R-:W2:Y:S04]  /*0260*/  LDG.E R19, desc[UR12][R18.64] ;  /* 0x0000000c12137981 */ /* 0x000ea8000c1e1900 */
[----:B------:R-:W2:Y:S02]  /*0270*/  LDG.E R20, desc[UR12][R20.64] ;  /* 0x0000000c14147981 */ /* 0x000ea4000c1e1900 */
[----:B--2---:R-:W-:-:S13]  /*0280*/  FSETP.GEU.AND P0, PT, R19, R20, PT ;  /* 0x000000141300720b */ /* 0x004fda0003f0e000 */
[C---:B------:R-:W-:Y:S02]  /*0290*/  @!P0 VIADD R10, R13.reuse, 0x1 ;  /* 0x000000010d0a8836 */ /* 0x040fe40000000000 */
[----:B-1----:R-:W-:-:S03]  /*02a0*/  @!P0 IMAD.WIDE R14, R13, 0x4, R4 ;  /* 0x000000040d0e8825 */ /* 0x002fc600078e0204 */
[----:B------:R-:W-:Y:S01]  /*02b0*/  @!P0 MOV R13, R10 ;  /* 0x0000000a000d8202 */ /* 0x000fe20000000f00 */
[----:B------:R-:W-:Y:S01]  /*02c0*/  @!P0 VIADD R8, R8, 0x1 ;  /* 0x0000000108088836 */ /* 0x000fe20000000000 */
[----:B------:R4:W-:Y:S01]  /*02d0*/  @!P0 STG.E desc[UR12][R14.64], R19 ;  /* 0x000000130e008986 */ /* 0x0009e2000c10190c */
[----:B------:R-:W-:Y:S02]  /*02e0*/  @P0 VIADD R17, R17, 0x1 ;  /* 0x0000000111110836 */ /* 0x000fe40000000000 */
[----:B------:R-:W-:-:S04]  /*02f0*/  @P0 IMAD.WIDE R22, R13, 0x4, R4 ;  /* 0x000000040d160825 */ /* 0x000fc800078e0204 */
[----:B------:R-:W-:Y:S01]  /*0300*/  @P0 VIADD R10, R13, 0x1 ;  /* 0x000000010d0a0836 */ /* 0x000fe20000000000 */
[----:B------:R4:W-:Y:S04]  /*0310*/  @P0 STG.E desc[UR12][R22.64], R20 ;  /* 0x0000001416000986 */ /* 0x0009e8000c10190c */
[----:B------:R-:W-:Y:S01]  /*0320*/  @P0 MOV R13, R10 ;  /* 0x0000000a000d0202 */ /* 0x000fe20000000f00 */
[----:B------:R-:W-:Y:S06]  /*0330*/  BRA `(.L_x_4) ;  /* 0x00000000004c7947 */ /* 0x000fec0003800000 */
.L_x_3:
[----:B------:R-:W-:-:S13]  /*0340*/  ISETP.NE.AND P0, PT, R8, R11, PT ;  /* 0x0000000b0800720c */ /* 0x000fda0003f05270 */
[----:B------:R-:W-:Y:S05]  /*0350*/  @P0 BRA `(.L_x_5) ;  /* 0x0000000000200947 */ /* 0x000fea0003800000 */
[----:B0-----:R-:W-:-:S06]  /*0360*/  IMAD.WIDE R14, R17, 0x4, R2 ;  /* 0x00000004110e7825 */ /* 0x001fcc00078e0202 */
[----:B------:R-:W2:Y:S01]  /*0370*/  LDG.E R15, desc[UR12][R14.64] ;  /* 0x0000000c0e0f7981 */ /* 0x000ea2000c1e1900 */
[C---:B-1----:R-:W-:Y:S01]  /*0380*/  IMAD.WIDE R18, R13.reuse, 0x4, R4 ;  /* 0x000000040d127825 */ /* 0x042fe200078e0204 */
[----:B------:R-:W-:-:S03]  /*0390*/  IADD3 R13, PT, PT, R13, 0x1, RZ ;  /* 0x000000010d0d7810 */ /* 0x000fc60007ffe0ff */
[----:B------:R-:W-:Y:S02]  /*03a0*/  VIADD R17, R17, 0x1 ;  /* 0x0000000111117836 */ /* 0x000fe40000000000 */
[----:B------:R-:W-:Y:S01]  /*03b0*/  IMAD.MOV.U32 R8, RZ, RZ, R11 ;  /* 0x000000ffff087224 */ /* 0x000fe200078e000b */
[----:B--2---:R3:W-:Y:S01]  /*03c0*/  STG.E desc[UR12][R18.64], R15 ;  /* 0x0000000f12007986 */ /* 0x0047e2000c10190c */
[----:B------:R-:W-:Y:S05]  /*03d0*/  BRA `(.L_x_4) ;  /* 0x0000000000247947 */ /* 0x000fea0003800000 */
.L_x_5:
        /* <DEDUP_REMOVED lines=8> */
[----:B--2---:R2:W-:Y:S06]  /*0460*/  STG.E desc[UR12][R18.64], R15 ;  /* 0x0000000f12007986 */ /* 0x0045ec000c10190c */
.L_x_4:
[----:B------:R-:W-:Y:S05]  /*0470*/  BSYNC.RECONVERGENT B1 ;  /* 0x0000000000017941 */ /* 0x000fea0003800200 */
.L_x_2:
[----:B------:R-:W-:Y:S02]  /*0480*/  ISETP.GE.AND P1, PT, R17, R6, PT ;  /* 0x000000061100720c */ /* 0x000fe40003f26270 */
[CC--:B------:R-:W-:Y:S02]  /*0490*/  ISETP.LT.AND P0, PT, R8.reuse, R11.reuse, PT ;  /* 0x0000000b0800720c */ /* 0x0c0fe40003f01270 */
[----:B------:R-:W-:Y:S02]  /*04a0*/  ISETP.LT.OR P2, PT, R8, R11, !P1 ;  /* 0x0000000b0800720c */ /* 0x000fe40004f41670 */
[----:B------:R-:W-:-:S11]  /*04b0*/  PLOP3.LUT P1, PT, P1, PT, PT, 0x8, 0x80 ;  /* 0x000000000080781c */ /* 0x000fd60000f2e170 */
[----:B------:R-:W-:Y:S05]  /*04c0*/  @P2 BRA `(.L_x_6) ;  /* 0xfffffffc00502947 */ /* 0x000fea000383ffff */
.L_x_1:
[----:B------:R-:W-:Y:S05]  /*04d0*/  BSYNC.RECONVERGENT B0 ;  /* 0x0000000000007941 */ /* 0x000fea0003800200 */
.L_x_0:
[----:B------:R-:W-:-:S13]  /*04e0*/  ISETP.GE.AND P0, PT, R0, R6, PT ;  /* 0x000000060000720c */ /* 0x000fda0003f06270 */
[----:B------:R-:W-:Y:S05]  /*04f0*/  @P0 EXIT ;  /* 0x000000000000094d */ /* 0x000fea0003800000 */
[----:B------:R-:W5:Y:S01]  /*0500*/  LDCU UR5, c[0x0][0x398] ;  /* 0x00007300ff0577ac */ /* 0x000f620008000800 */
[----:B0-----:R-:W-:-:S05]  /*0510*/  VIADD R2, R9, 0xffffffff ;  /* 0xffffffff09027836 */ /* 0x001fca0000000000 */
[----:B------:R-:W-:Y:S01]  /*0520*/  ISETP.GE.U32.AND P1, PT, R2, 0x3, PT ;  /* 0x000000030200780c */ /* 0x000fe20003f26070 */
[----:B-----5:R-:W-:-:S09]  /*0530*/  UISETP.NE.AND UP0, UPT, UR5, URZ, UPT ;  /* 0x000000ff0500728c */ /* 0x020fd2000bf05270 */
[----:B------:R-:W-:Y:S05]  /*0540*/  BRA.U UP0, `(.L_x_7) ;  /* 0x00000001003c7547 */ /* 0x000fea000b800000 */
[----:B------:R-:W0:Y:S01]  /*0550*/  LDC.64 R10, c[0x0][0x388] ;  /* 0x0000e200ff0a7b82 */ /* 0x000e220000000a00 */
[----:B------:R-:W-:-:S04]  /*0560*/  LOP3.LUT R2, R9, 0xffff, RZ, 0xc0, !PT ;  /* 0x0000ffff09027812 */ /* 0x000fc800078ec0ff */
[----:B------:R-:W-:-:S03]  /*0570*/  SHF.R.U32.HI R2, RZ, 0x1, R2 ;  /* 0x00000001ff027819 */ /* 0x000fc60000011602 */
[----:B------:R-:W0:Y:S01]  /*0580*/  LDC.64 R12, c[0x0][0x390] ;  /* 0x0000e400ff0c7b82 */ /* 0x000e220000000a00 */
[----:B------:R-:W-:-:S04]  /*0590*/  SHF.L.U32 R2, R2, 0x1, RZ ;  /* 0x0000000102027819 */ /* 0x000fc800000006ff */
[----:B------:R-:W-:-:S05]  /*05a0*/  LOP3.LUT R2, R2, 0x2, RZ, 0xe2, !PT ;  /* 0x0000000202027812 */ /* 0x000fca00078ee2ff */
[----:B------:R-:W-:-:S07]  /*05b0*/  IMAD.MOV R6, RZ, RZ, -R2 ;  /* 0x000000ffff067224 */ /* 0x000fce00078e0a02 */
.L_x_8:
[----:B01----:R-:W-:-:S06]  /*05c0*/  IMAD.WIDE R4, R0, 0x4, R12 ;  /* 0x0000000400047825 */ /* 0x003fcc00078e020c */
[----:B------:R-:W5:Y:S01]  /*05d0*/  LDG.E R5, desc[UR12][R4.64] ;  /* 0x0000000c04057981 */ /* 0x000f62000c1e1900 */
[C---:B------:R-:W-:Y:S01]  /*05e0*/  IMAD.WIDE R2, R0.reuse, 0x4, R10 ;  /* 0x0000000400027825 */ /* 0x040fe200078e020a */
[----:B------:R-:W-:-:S03]  /*05f0*/  IADD3 R0, PT, PT, R0, 0x1, RZ ;  /* 0x0000000100007810 */ /* 0x000fc60007ffe0ff */
[----:B------:R-:W-:-:S05]  /*0600*/  VIADD R6, R6, 0x1 ;  /* 0x0000000106067836 */ /* 0x000fca0000000000 */
[----:B------:R-:W-:Y:S01]  /*0610*/  ISETP.NE.AND P0, PT, R6, RZ, PT ;  /* 0x000000ff0600720c */ /* 0x000fe20003f05270 */
[----:B-----5:R0:W-:-:S12]  /*0620*/  STG.E desc[UR12][R2.64], R5 ;  /* 0x0000000502007986 */ /* 0x0201d8000c10190c */
[----:B------:R-:W-:Y:S05]  /*0630*/  @P0 BRA `(.L_x_8) ;  /* 0xfffffffc00e00947 */ /* 0x000fea000383ffff */
.L_x_7:
[----:B------:R-:W-:Y:S05]  /*0640*/  @!P1 EXIT ;  /* 0x000000000000994d */ /* 0x000fea0003800000 */
[----:B------:R-:W5:Y:S01]  /*0650*/  LDCU.64 UR8, c[0x0][0x390] ;  /* 0x00007200ff0877ac */ /* 0x000f620008000a00 */
[----:B0-----:R-:W-:Y:S01]  /*0660*/  IADD3 R2, PT, PT, R0, -UR4, -R7 ;  /* 0x8000000400027c10 */ /* 0x001fe2000fffe807 */
[----:B------:R-:W0:Y:S04]  /*0670*/  LDCU.64 UR10, c[0x0][0x388] ;  /* 0x00007100ff0a77ac */ /* 0x000e280008000a00 */
[----:B------:R-:W-:Y:S01]  /*0680*/  IMAD.IADD R9, R2, 0x1, -R9 ;  /* 0x0000000102097824 */ /* 0x000fe200078e0a09 */
[----:B-----5:R-:W-:Y:S02]  /*0690*/  UIADD3 UR7, UP0, UPT, UR8, 0x8, URZ ;  /* 0x0000000808077890 */ /* 0x020fe4000ff1e0ff */
[----:B0-----:R-:W-:Y:S02]  /*06a0*/  UIADD3 UR5, UP1, UPT, UR10, 0x8, URZ ;  /* 0x000000080a057890 */ /* 0x001fe4000ff3e0ff */
[----:B------:R-:W-:-:S02]  /*06b0*/  UIADD3.X UR8, UPT, UPT, URZ, UR9, URZ, UP0, !UPT ;  /* 0x00000009ff087290 */ /* 0x000fc400087fe4ff */
[----:B------:R-:W-:-:S12]  /*06c0*/  UIADD3.X UR6, UPT, UPT, URZ, UR11, URZ, UP1, !UPT ;  /* 0x0000000bff067290 */ /* 0x000fd80008ffe4ff */
.L_x_9:
[----:B------:R-:W-:Y:S01]  /*06d0*/  MOV R3, UR8 ;  /* 0x0000000800037c02 */ /* 0x000fe20008000f00 */
[----:B------:R-:W-:-:S04]  /*06e0*/  IMAD.U32 R2, RZ, RZ, UR7 ;  /* 0x00000007ff027e24 */ /* 0x000fc8000f8e00ff */
[----:B------:R-:W-:-:S05]  /*06f0*/  IMAD.WIDE R2, R0, 0x4, R2 ;  /* 0x0000000400027825 */ /* 0x000fca00078e0202 */
[----:B0-----:R-:W5:Y:S01]  /*0700*/  LDG.E R7, desc[UR12][R2.64+-0x8] ;  /* 0xfffff80c02077981 */ /* 0x001f62000c1e1900 */
[----:B-1----:R-:W-:Y:S01]  /*0710*/  MOV R5, UR6 ;  /* 0x0000000600057c02 */ /* 0x002fe20008000f00 */
[----:B------:R-:W-:-:S04]  /*0720*/  IMAD.U32 R4, RZ, RZ, UR5 ;  /* 0x00000005ff047e24 */ /* 0x000fc8000f8e00ff */
[----:B------:R-:W-:-:S05]  /*0730*/  IMAD.WIDE R4, R0, 0x4, R4 ;  /* 0x0000000400047825 */ /* 0x000fca00078e0204 */
[----:B-----5:R0:W-:Y:S04]  /*0740*/  STG.E desc[UR12][R4.64+-0x8], R7 ;  /* 0xfffff80704007986 */ /* 0x0201e8000c10190c */
[----:B------:R-:W5:Y:S04]  /*0750*/  LDG.E R11, desc[UR12][R2.64+-0x4] ;  /* 0xfffffc0c020b7981 */ /* 0x000f68000c1e1900 */
[----:B-----5:R0:W-:Y:S04]  /*0760*/  STG.E desc[UR12][R4.64+-0x4], R11 ;  /* 0xfffffc0b04007986 */ /* 0x0201e8000c10190c */
[----:B------:R-:W5:Y:S04]  /*0770*/  LDG.E R13, desc[UR12][R2.64] ;  /* 0x0000000c020d7981 */ /* 0x000f68000c1e1900 */
[----:B-----5:R0:W-:Y:S04]  /*0780*/  STG.E desc[UR12][R4.64], R13 ;  /* 0x0000000d04007986 */ /* 0x0201e8000c10190c */
[----:B--234-:R-:W2:Y:S01]  /*0790*/  LDG.E R15, desc[UR12][R2.64+0x4] ;  /* 0x0000040c020f7981 */ /* 0x01cea2000c1e1900 */
[----:B------:R-:W-:Y:S01]  /*07a0*/  VIADD R9, R9, 0x4 ;  /* 0x0000000409097836 */ /* 0x000fe20000000000 */
[----:B------:R-:W-:-:S04]  /*07b0*/  IADD3 R0, PT, PT, R0, 0x4, RZ ;  /* 0x0000000400007810 */ /* 0x000fc80007ffe0ff */
[----:B------:R-:W-:Y:S01]  /*07c0*/  ISETP.NE.AND P0, PT, R9, RZ, PT ;  /* 0x000000ff0900720c */ /* 0x000fe20003f05270 */
[----:B--2---:R0:W-:-:S12]  /*07d0*/  STG.E desc[UR12][R4.64+0x4], R15 ;  /* 0x0000040f04007986 */ /* 0x0041d8000c10190c */
[----:B------:R-:W-:Y:S05]  /*07e0*/  @P0 BRA `(.L_x_9) ;  /* 0xfffffffc00b80947 */ /* 0x000fea000383ffff */
[----:B------:R-:W-:Y:S05]  /*07f0*/  EXIT ;  /* 0x000000000000794d */ /* 0x000fea0003800000 */
.L_x_10:
[----:B------:R-:W-:-:S00]  /*0800*/  BRA `(.L_x_10) ;  /* 0xfffffffc00fc7947 */ /* 0x000fc0000383ffff */
[----:B------:R-:W-:-:S00]  /*0810*/  NOP ;  /* 0x0000000000007918 */ /* 0x000fc00000000000 */
        /* <DEDUP_REMOVED lines=14> */
.L_x_11:


//--------------------- .nv.shared.reserved.0     --------------------------
	.section	.nv.shared.reserved.0,"aw",@nobits
	.weak		__nv_reservedSMEM_offset_0_alias
	.size		__nv_reservedSMEM_offset_0_alias, 0, 64
	.other		__nv_reservedSMEM_offset_0_alias,@"STO_CUDA_RESERVED_SHARED STV_DEFAULT"
__nv_reservedSMEM_offset_0_alias:
	.zero		0
	.zero		64


//--------------------- .nv.constant0.gpu_sort    --------------------------
	.section	.nv.constant0.gpu_sort,"a",@progbits
	.sectionflags	@""
	.align	4
.nv.constant0.gpu_sort:
	.zero		924


//--------------------- SYMBOLS --------------------------

	.type		.nv.reservedSmem.offset0,@object
	.size		.nv.reservedSmem.offset0,0x4
